//
// Generated by NVIDIA NVVM Compiler
//
// Compiler Build ID: CL-36424714
// Cuda compilation tools, release 13.0, V13.0.88
// Based on NVVM 20.0.0
//

.version 9.0
.target sm_100
.address_size 64

	// .globl	_Z41update_centroids_of_velocities_and_heightiiPdS_S_S_S_S_S_S_S_S_S_S_S_S_

.visible .entry _Z41update_centroids_of_velocities_and_heightiiPdS_S_S_S_S_S_S_S_S_S_S_S_S_(
	.param .u32 _Z41update_centroids_of_velocities_and_heightiiPdS_S_S_S_S_S_S_S_S_S_S_S_S__param_0,
	.param .u32 _Z41update_centroids_of_velocities_and_heightiiPdS_S_S_S_S_S_S_S_S_S_S_S_S__param_1,
	.param .u64 .ptr .align 1 _Z41update_centroids_of_velocities_and_heightiiPdS_S_S_S_S_S_S_S_S_S_S_S_S__param_2,
	.param .u64 .ptr .align 1 _Z41update_centroids_of_velocities_and_heightiiPdS_S_S_S_S_S_S_S_S_S_S_S_S__param_3,
	.param .u64 .ptr .align 1 _Z41update_centroids_of_velocities_and_heightiiPdS_S_S_S_S_S_S_S_S_S_S_S_S__param_4,
	.param .u64 .ptr .align 1 _Z41update_centroids_of_velocities_and_heightiiPdS_S_S_S_S_S_S_S_S_S_S_S_S__param_5,
	.param .u64 .ptr .align 1 _Z41update_centroids_of_velocities_and_heightiiPdS_S_S_S_S_S_S_S_S_S_S_S_S__param_6,
	.param .u64 .ptr .align 1 _Z41update_centroids_of_velocities_and_heightiiPdS_S_S_S_S_S_S_S_S_S_S_S_S__param_7,
	.param .u64 .ptr .align 1 _Z41update_centroids_of_velocities_and_heightiiPdS_S_S_S_S_S_S_S_S_S_S_S_S__param_8,
	.param .u64 .ptr .align 1 _Z41update_centroids_of_velocities_and_heightiiPdS_S_S_S_S_S_S_S_S_S_S_S_S__param_9,
	.param .u64 .ptr .align 1 _Z41update_centroids_of_velocities_and_heightiiPdS_S_S_S_S_S_S_S_S_S_S_S_S__param_10,
	.param .u64 .ptr .align 1 _Z41update_centroids_of_velocities_and_heightiiPdS_S_S_S_S_S_S_S_S_S_S_S_S__param_11,
	.param .u64 .ptr .align 1 _Z41update_centroids_of_velocities_and_heightiiPdS_S_S_S_S_S_S_S_S_S_S_S_S__param_12,
	.param .u64 .ptr .align 1 _Z41update_centroids_of_velocities_and_heightiiPdS_S_S_S_S_S_S_S_S_S_S_S_S__param_13,
	.param .u64 .ptr .align 1 _Z41update_centroids_of_velocities_and_heightiiPdS_S_S_S_S_S_S_S_S_S_S_S_S__param_14,
	.param .u64 .ptr .align 1 _Z41update_centroids_of_velocities_and_heightiiPdS_S_S_S_S_S_S_S_S_S_S_S_S__param_15
)
{
	.reg .pred 	%p<5>;
	.reg .b32 	%r<13>;
	.reg .b64 	%rd<49>;
	.reg .b64 	%fd<21>;

	ld.param.u32 	%r3, [_Z41update_centroids_of_velocities_and_heightiiPdS_S_S_S_S_S_S_S_S_S_S_S_S__param_0];
	ld.param.u32 	%r2, [_Z41update_centroids_of_velocities_and_heightiiPdS_S_S_S_S_S_S_S_S_S_S_S_S__param_1];
	ld.param.u64 	%rd3, [_Z41update_centroids_of_velocities_and_heightiiPdS_S_S_S_S_S_S_S_S_S_S_S_S__param_4];
	ld.param.u64 	%rd4, [_Z41update_centroids_of_velocities_and_heightiiPdS_S_S_S_S_S_S_S_S_S_S_S_S__param_5];
	ld.param.u64 	%rd5, [_Z41update_centroids_of_velocities_and_heightiiPdS_S_S_S_S_S_S_S_S_S_S_S_S__param_6];
	ld.param.u64 	%rd7, [_Z41update_centroids_of_velocities_and_heightiiPdS_S_S_S_S_S_S_S_S_S_S_S_S__param_8];
	ld.param.u64 	%rd8, [_Z41update_centroids_of_velocities_and_heightiiPdS_S_S_S_S_S_S_S_S_S_S_S_S__param_9];
	ld.param.u64 	%rd9, [_Z41update_centroids_of_velocities_and_heightiiPdS_S_S_S_S_S_S_S_S_S_S_S_S__param_10];
	ld.param.u64 	%rd10, [_Z41update_centroids_of_velocities_and_heightiiPdS_S_S_S_S_S_S_S_S_S_S_S_S__param_11];
	ld.param.u64 	%rd11, [_Z41update_centroids_of_velocities_and_heightiiPdS_S_S_S_S_S_S_S_S_S_S_S_S__param_12];
	ld.param.u64 	%rd12, [_Z41update_centroids_of_velocities_and_heightiiPdS_S_S_S_S_S_S_S_S_S_S_S_S__param_13];
	ld.param.u64 	%rd13, [_Z41update_centroids_of_velocities_and_heightiiPdS_S_S_S_S_S_S_S_S_S_S_S_S__param_14];
	mov.u32 	%r4, %tid.x;
	mov.u32 	%r5, %tid.y;
	mov.u32 	%r6, %ntid.x;
	mov.u32 	%r7, %ctaid.x;
	mov.u32 	%r8, %ctaid.y;
	mov.u32 	%r9, %nctaid.x;
	mad.lo.s32 	%r10, %r8, %r9, %r7;
	mov.u32 	%r11, %ntid.y;
	mad.lo.s32 	%r12, %r10, %r11, %r5;
	mad.lo.s32 	%r1, %r12, %r6, %r4;
	setp.ge.s32 	%p1, %r1, %r3;
	@%p1 bra 	$L__BB0_3;
	ld.param.u64 	%rd47, [_Z41update_centroids_of_velocities_and_heightiiPdS_S_S_S_S_S_S_S_S_S_S_S_S__param_7];
	ld.param.u64 	%rd46, [_Z41update_centroids_of_velocities_and_heightiiPdS_S_S_S_S_S_S_S_S_S_S_S_S__param_3];
	ld.param.u64 	%rd45, [_Z41update_centroids_of_velocities_and_heightiiPdS_S_S_S_S_S_S_S_S_S_S_S_S__param_2];
	cvta.to.global.u64 	%rd15, %rd46;
	cvta.to.global.u64 	%rd16, %rd47;
	cvta.to.global.u64 	%rd17, %rd3;
	cvta.to.global.u64 	%rd18, %rd7;
	cvta.to.global.u64 	%rd19, %rd4;
	cvta.to.global.u64 	%rd20, %rd45;
	cvta.to.global.u64 	%rd21, %rd5;
	mul.wide.s32 	%rd22, %r1, 8;
	add.s64 	%rd23, %rd20, %rd22;
	ld.global.f64 	%fd1, [%rd23];
	add.s64 	%rd24, %rd21, %rd22;
	ld.global.f64 	%fd2, [%rd24];
	sub.f64 	%fd3, %fd1, %fd2;
	add.s64 	%rd25, %rd19, %rd22;
	setp.lt.f64 	%p2, %fd3, 0d0000000000000000;
	selp.f64 	%fd4, 0d0000000000000000, %fd3, %p2;
	st.global.f64 	[%rd25], %fd4;
	fma.rn.f64 	%fd5, %fd4, %fd4, 0d3E45798EE2308C3A;
	div.rn.f64 	%fd6, %fd4, %fd5;
	add.s64 	%rd26, %rd15, %rd22;
	ld.global.f64 	%fd7, [%rd26];
	mul.f64 	%fd8, %fd7, %fd6;
	add.s64 	%rd27, %rd16, %rd22;
	st.global.f64 	[%rd27], %fd8;
	add.s64 	%rd28, %rd17, %rd22;
	ld.global.f64 	%fd9, [%rd28];
	mul.f64 	%fd10, %fd9, %fd6;
	add.s64 	%rd29, %rd18, %rd22;
	st.global.f64 	[%rd29], %fd10;
	setp.ge.s32 	%p3, %r1, %r2;
	@%p3 bra 	$L__BB0_3;
	ld.param.u64 	%rd48, [_Z41update_centroids_of_velocities_and_heightiiPdS_S_S_S_S_S_S_S_S_S_S_S_S__param_15];
	cvta.to.global.u64 	%rd30, %rd8;
	add.s64 	%rd32, %rd30, %rd22;
	ld.global.f64 	%fd11, [%rd32];
	cvta.to.global.u64 	%rd33, %rd12;
	add.s64 	%rd34, %rd33, %rd22;
	ld.global.f64 	%fd12, [%rd34];
	sub.f64 	%fd13, %fd11, %fd12;
	cvta.to.global.u64 	%rd35, %rd11;
	add.s64 	%rd36, %rd35, %rd22;
	setp.lt.f64 	%p4, %fd13, 0d0000000000000000;
	selp.f64 	%fd14, 0d0000000000000000, %fd13, %p4;
	st.global.f64 	[%rd36], %fd14;
	fma.rn.f64 	%fd15, %fd14, %fd14, 0d3E45798EE2308C3A;
	div.rn.f64 	%fd16, %fd14, %fd15;
	cvta.to.global.u64 	%rd37, %rd9;
	add.s64 	%rd38, %rd37, %rd22;
	ld.global.f64 	%fd17, [%rd38];
	mul.f64 	%fd18, %fd17, %fd16;
	cvta.to.global.u64 	%rd39, %rd13;
	add.s64 	%rd40, %rd39, %rd22;
	st.global.f64 	[%rd40], %fd18;
	cvta.to.global.u64 	%rd41, %rd10;
	add.s64 	%rd42, %rd41, %rd22;
	ld.global.f64 	%fd19, [%rd42];
	mul.f64 	%fd20, %fd19, %fd16;
	cvta.to.global.u64 	%rd43, %rd48;
	add.s64 	%rd44, %rd43, %rd22;
	st.global.f64 	[%rd44], %fd20;
$L__BB0_3:
	ret;

}


// ===== COMPILED SASS (sm_100) =====

	.target	sm_100

	.elftype	@"ET_EXEC"


//--------------------- .note.nv.tkinfo           --------------------------
	.section	.note.nv.tkinfo,"",@"SHT_NOTE"
	.sectionflags	@"SHF_NOTE_NV_TKINFO"
	.tkinfo
        /*0018*/ 	.word	0x00000002
        /*0030*/ 	.string	""
        /*0030*/ 	.string	"ptxas"
        /*0030*/ 	.string	"Cuda compilation tools, release 13.0, V13.0.88"
        /*0030*/ 	.string	"Build cuda_13.0.r13.0/compiler.36424714_0"
        /*0030*/ 	.string	"-arch sm_100 -m 64 "



//--------------------- .note.nv.cuinfo           --------------------------
	.section	.note.nv.cuinfo,"",@"SHT_NOTE"
	.sectionflags	@"SHF_NOTE_NV_CUINFO"
        /*0018*/ 	.short	0x0002
        /*001a*/ 	.short	0x0064
        /*001c*/ 	.short	0x0082
	.zero		2


//--------------------- .nv.info                  --------------------------
	.section	.nv.info,"",@"SHT_CUDA_INFO"
	.align	4


	//----- nvinfo : EIATTR_REGCOUNT
	.align		4
        /*0000*/ 	.byte	0x04, 0x2f
        /*0002*/ 	.short	(.L_1 - .L_0)
	.align		4
.L_0:
        /*0004*/ 	.word	index@(_Z41update_centroids_of_velocities_and_heightiiPdS_S_S_S_S_S_S_S_S_S_S_S_S_)
        /*0008*/ 	.word	0x00000019


	//----- nvinfo : EIATTR_FRAME_SIZE
	.align		4
.L_1:
        /*000c*/ 	.byte	0x04, 0x11
        /*000e*/ 	.short	(.L_3 - .L_2)
	.align		4
.L_2:
        /*0010*/ 	.word	index@($__internal_0_$__cuda_sm20_div_rn_f64_full)
        /*0014*/ 	.word	0x00000000


	//----- nvinfo : EIATTR_FRAME_SIZE
	.align		4
.L_3:
        /*0018*/ 	.byte	0x04, 0x11
        /*001a*/ 	.short	(.L_5 - .L_4)
	.align		4
.L_4:
        /*001c*/ 	.word	index@(_Z41update_centroids_of_velocities_and_heightiiPdS_S_S_S_S_S_S_S_S_S_S_S_S_)
        /*0020*/ 	.word	0x00000000


	//----- nvinfo : EIATTR_MIN_STACK_SIZE
	.align		4
.L_5:
        /*0024*/ 	.byte	0x04, 0x12
        /*0026*/ 	.short	(.L_7 - .L_6)
	.align		4
.L_6:
        /*0028*/ 	.word	index@(_Z41update_centroids_of_velocities_and_heightiiPdS_S_S_S_S_S_S_S_S_S_S_S_S_)
        /*002c*/ 	.word	0x00000000
.L_7:


//--------------------- .nv.compat                --------------------------
	.section	.nv.compat,"",@"SHT_CUDA_COMPAT_INFO"
	.align	4
        /*0000*/ 	.byte	0x02, 0x09, 0x00, 0x00, 0x02, 0x02, 0x01, 0x00, 0x02, 0x05, 0x05, 0x00, 0x03, 0x07, 0x01, 0x01
        /*0010*/ 	.byte	0x02, 0x03, 0x00, 0x00, 0x02, 0x06, 0x01, 0x00, 0x04, 0x0b, 0x08, 0x00, 0x01, 0x00, 0x00, 0x00
        /*0020*/ 	.byte	0x00, 0x00, 0x00, 0x00


//--------------------- .nv.info._Z41update_centroids_of_velocities_and_heightiiPdS_S_S_S_S_S_S_S_S_S_S_S_S_ --------------------------
	.section	.nv.info._Z41update_centroids_of_velocities_and_heightiiPdS_S_S_S_S_S_S_S_S_S_S_S_S_,"",@"SHT_CUDA_INFO"
	.sectionflags	@""
	.align	4


	//----- nvinfo : EIATTR_CUDA_API_VERSION
	.align		4
        /*0000*/ 	.byte	0x04, 0x37
        /*0002*/ 	.short	(.L_9 - .L_8)
.L_8:
        /*0004*/ 	.word	0x00000082


	//----- nvinfo : EIATTR_KPARAM_INFO
	.align		4
.L_9:
        /*0008*/ 	.byte	0x04, 0x17
        /*000a*/ 	.short	(.L_11 - .L_10)
.L_10:
        /*000c*/ 	.word	0x00000000
        /*0010*/ 	.short	0x000f
        /*0012*/ 	.short	0x0070
        /*0014*/ 	.byte	0x00, 0xf5, 0x21, 0x00


	//----- nvinfo : EIATTR_KPARAM_INFO
	.align		4
.L_11:
        /*0018*/ 	.byte	0x04, 0x17
        /*001a*/ 	.short	(.L_13 - .L_12)
.L_12:
        /*001c*/ 	.word	0x00000000
        /*0020*/ 	.short	0x000e
        /*0022*/ 	.short	0x0068
        /*0024*/ 	.byte	0x00, 0xf5, 0x21, 0x00


	//----- nvinfo : EIATTR_KPARAM_INFO
	.align		4
.L_13:
        /*0028*/ 	.byte	0x04, 0x17
        /*002a*/ 	.short	(.L_15 - .L_14)
.L_14:
        /*002c*/ 	.word	0x00000000
        /*0030*/ 	.short	0x000d
        /*0032*/ 	.short	0x0060
        /*0034*/ 	.byte	0x00, 0xf5, 0x21, 0x00


	//----- nvinfo : EIATTR_KPARAM_INFO
	.align		4
.L_15:
        /*0038*/ 	.byte	0x04, 0x17
        /*003a*/ 	.short	(.L_17 - .L_16)
.L_16:
        /*003c*/ 	.word	0x00000000
        /*0040*/ 	.short	0x000c
        /*0042*/ 	.short	0x0058
        /*0044*/ 	.byte	0x00, 0xf5, 0x21, 0x00


	//----- nvinfo : EIATTR_KPARAM_INFO
	.align		4
.L_17:
        /*0048*/ 	.byte	0x04, 0x17
        /*004a*/ 	.short	(.L_19 - .L_18)
.L_18:
        /*004c*/ 	.word	0x00000000
        /*0050*/ 	.short	0x000b
        /*0052*/ 	.short	0x0050
        /*0054*/ 	.byte	0x00, 0xf5, 0x21, 0x00


	//----- nvinfo : EIATTR_KPARAM_INFO
	.align		4
.L_19:
        /*0058*/ 	.byte	0x04, 0x17
        /*005a*/ 	.short	(.L_21 - .L_20)
.L_20:
        /*005c*/ 	.word	0x00000000
        /*0060*/ 	.short	0x000a
        /*0062*/ 	.short	0x0048
        /*0064*/ 	.byte	0x00, 0xf5, 0x21, 0x00


	//----- nvinfo : EIATTR_KPARAM_INFO
	.align		4
.L_21:
        /*0068*/ 	.byte	0x04, 0x17
        /*006a*/ 	.short	(.L_23 - .L_22)
.L_22:
        /*006c*/ 	.word	0x00000000
        /*0070*/ 	.short	0x0009
        /*0072*/ 	.short	0x0040
        /*0074*/ 	.byte	0x00, 0xf5, 0x21, 0x00


	//----- nvinfo : EIATTR_KPARAM_INFO
	.align		4
.L_23:
        /*0078*/ 	.byte	0x04, 0x17
        /*007a*/ 	.short	(.L_25 - .L_24)
.L_24:
        /*007c*/ 	.word	0x00000000
        /*0080*/ 	.short	0x0008
        /*0082*/ 	.short	0x0038
        /*0084*/ 	.byte	0x00, 0xf5, 0x21, 0x00


	//----- nvinfo : EIATTR_KPARAM_INFO
	.align		4
.L_25:
        /*0088*/ 	.byte	0x04, 0x17
        /*008a*/ 	.short	(.L_27 - .L_26)
.L_26:
        /*008c*/ 	.word	0x00000000
        /*0090*/ 	.short	0x0007
        /*0092*/ 	.short	0x0030
        /*0094*/ 	.byte	0x00, 0xf5, 0x21, 0x00


	//----- nvinfo : EIATTR_KPARAM_INFO
	.align		4
.L_27:
        /*0098*/ 	.byte	0x04, 0x17
        /*009a*/ 	.short	(.L_29 - .L_28)
.L_28:
        /*009c*/ 	.word	0x00000000
        /*00a0*/ 	.short	0x0006
        /*00a2*/ 	.short	0x0028
        /*00a4*/ 	.byte	0x00, 0xf5, 0x21, 0x00


	//----- nvinfo : EIATTR_KPARAM_INFO
	.align		4
.L_29:
        /*00a8*/ 	.byte	0x04, 0x17
        /*00aa*/ 	.short	(.L_31 - .L_30)
.L_30:
        /*00ac*/ 	.word	0x00000000
        /*00b0*/ 	.short	0x0005
        /*00b2*/ 	.short	0x0020
        /*00b4*/ 	.byte	0x00, 0xf5, 0x21, 0x00


	//----- nvinfo : EIATTR_KPARAM_INFO
	.align		4
.L_31:
        /*00b8*/ 	.byte	0x04, 0x17
        /*00ba*/ 	.short	(.L_33 - .L_32)
.L_32:
        /*00bc*/ 	.word	0x00000000
        /*00c0*/ 	.short	0x0004
        /*00c2*/ 	.short	0x0018
        /*00c4*/ 	.byte	0x00, 0xf5, 0x21, 0x00


	//----- nvinfo : EIATTR_KPARAM_INFO
	.align		4
.L_33:
        /*00c8*/ 	.byte	0x04, 0x17
        /*00ca*/ 	.short	(.L_35 - .L_34)
.L_34:
        /*00cc*/ 	.word	0x00000000
        /*00d0*/ 	.short	0x0003
        /*00d2*/ 	.short	0x0010
        /*00d4*/ 	.byte	0x00, 0xf5, 0x21, 0x00


	//----- nvinfo : EIATTR_KPARAM_INFO
	.align		4
.L_35:
        /*00d8*/ 	.byte	0x04, 0x17
        /*00da*/ 	.short	(.L_37 - .L_36)
.L_36:
        /*00dc*/ 	.word	0x00000000
        /*00e0*/ 	.short	0x0002
        /*00e2*/ 	.short	0x0008
        /*00e4*/ 	.byte	0x00, 0xf5, 0x21, 0x00


	//----- nvinfo : EIATTR_KPARAM_INFO
	.align		4
.L_37:
        /*00e8*/ 	.byte	0x04, 0x17
        /*00ea*/ 	.short	(.L_39 - .L_38)
.L_38:
        /*00ec*/ 	.word	0x00000000
        /*00f0*/ 	.short	0x0001
        /*00f2*/ 	.short	0x0004
        /*00f4*/ 	.byte	0x00, 0xf0, 0x11, 0x00


	//----- nvinfo : EIATTR_KPARAM_INFO
	.align		4
.L_39:
        /*00f8*/ 	.byte	0x04, 0x17
        /*00fa*/ 	.short	(.L_41 - .L_40)
.L_40:
        /*00fc*/ 	.word	0x00000000
        /*0100*/ 	.short	0x0000
        /*0102*/ 	.short	0x0000
        /*0104*/ 	.byte	0x00, 0xf0, 0x11, 0x00


	//----- nvinfo : EIATTR_SPARSE_MMA_MASK
	.align		4
.L_41:
        /*0108*/ 	.byte	0x03, 0x50
        /*010a*/ 	.short	0x0000


	//----- nvinfo : EIATTR_MAXREG_COUNT
	.align		4
        /*010c*/ 	.byte	0x03, 0x1b
        /*010e*/ 	.short	0x00ff


	//----- nvinfo : EIATTR_MERCURY_ISA_VERSION
	.align		4
        /*0110*/ 	.byte	0x03, 0x5f
        /*0112*/ 	.short	0x0101


	//----- nvinfo : EIATTR_VRC_CTA_INIT_COUNT
	.align		4
        /*0114*/ 	.byte	0x02, 0x4a
	.zero		1
	.zero		1


	//----- nvinfo : EIATTR_EXIT_INSTR_OFFSETS
	.align		4
        /*0118*/ 	.byte	0x04, 0x1c
        /*011a*/ 	.short	(.L_43 - .L_42)


	//   ....[0]....
.L_42:
        /*011c*/ 	.word	0x000000d0


	//   ....[1]....
        /*0120*/ 	.word	0x00000450


	//   ....[2]....
        /*0124*/ 	.word	0x000007a0


	//----- nvinfo : EIATTR_CRS_STACK_SIZE
	.align		4
.L_43:
        /*0128*/ 	.byte	0x04, 0x1e
        /*012a*/ 	.short	(.L_45 - .L_44)
.L_44:
        /*012c*/ 	.word	0x00000000


	//----- nvinfo : EIATTR_CBANK_PARAM_SIZE
	.align		4
.L_45:
        /*0130*/ 	.byte	0x03, 0x19
        /*0132*/ 	.short	0x0078


	//----- nvinfo : EIATTR_PARAM_CBANK
	.align		4
        /*0134*/ 	.byte	0x04, 0x0a
        /*0136*/ 	.short	(.L_47 - .L_46)
	.align		4
.L_46:
        /*0138*/ 	.word	index@(.nv.constant0._Z41update_centroids_of_velocities_and_heightiiPdS_S_S_S_S_S_S_S_S_S_S_S_S_)
        /*013c*/ 	.short	0x0380
        /*013e*/ 	.short	0x0078


	//----- nvinfo : EIATTR_SW_WAR
	.align		4
.L_47:
        /*0140*/ 	.byte	0x04, 0x36
        /*0142*/ 	.short	(.L_49 - .L_48)
.L_48:
        /*0144*/ 	.word	0x00000008
.L_49:


//--------------------- .nv.callgraph             --------------------------
	.section	.nv.callgraph,"",@"SHT_CUDA_CALLGRAPH"
	.align	4
	.sectionentsize	8
	.align		4
        /*0000*/ 	.word	0x00000000
	.align		4
        /*0004*/ 	.word	0xffffffff
	.align		4
        /*0008*/ 	.word	0x00000000
	.align		4
        /*000c*/ 	.word	0xfffffffe
	.align		4
        /*0010*/ 	.word	0x00000000
	.align		4
        /*0014*/ 	.word	0xfffffffd
	.align		4
        /*0018*/ 	.word	0x00000000
	.align		4
        /*001c*/ 	.word	0xfffffffc


//--------------------- .text._Z41update_centroids_of_velocities_and_heightiiPdS_S_S_S_S_S_S_S_S_S_S_S_S_ --------------------------
	.section	.text._Z41update_centroids_of_velocities_and_heightiiPdS_S_S_S_S_S_S_S_S_S_S_S_S_,"ax",@progbits
	.align	128
        .global         _Z41update_centroids_of_velocities_and_heightiiPdS_S_S_S_S_S_S_S_S_S_S_S_S_
        .type           _Z41update_centroids_of_velocities_and_heightiiPdS_S_S_S_S_S_S_S_S_S_S_S_S_,@function
        .size           _Z41update_centroids_of_velocities_and_heightiiPdS_S_S_S_S_S_S_S_S_S_S_S_S_,(.L_x_10 - _Z41update_centroids_of_velocities_and_heightiiPdS_S_S_S_S_S_S_S_S_S_S_S_S_)
        .other          _Z41update_centroids_of_velocities_and_heightiiPdS_S_S_S_S_S_S_S_S_S_S_S_S_,@"STO_CUDA_ENTRY STV_DEFAULT"
_Z41update_centroids_of_velocities_and_heightiiPdS_S_S_S_S_S_S_S_S_S_S_S_S_:
.text._Z41update_centroids_of_velocities_and_heightiiPdS_S_S_S_S_S_S_S_S_S_S_S_S_:
[----:B------:R-:W-:Y:S01]  /*0000*/  LDC R1, c[0x0][0x37c] ;  /* 0x0000df00ff017b82 */ /* 0x000fe20000000800 */
[----:B------:R-:W0:Y:S07]  /*0010*/  S2R R0, SR_TID.Y ;  /* 0x0000000000007919 */ /* 0x000e2e0000002200 */
[----:B------:R-:W-:Y:S01]  /*0020*/  S2UR UR4, SR_CTAID.X ;  /* 0x00000000000479c3 */ /* 0x000fe20000002500 */
[----:B------:R-:W1:Y:S01]  /*0030*/  LDCU UR7, c[0x0][0x360] ;  /* 0x00006c00ff0777ac */ /* 0x000e620008000800 */
[----:B------:R-:W1:Y:S01]  /*0040*/  S2R R3, SR_TID.X ;  /* 0x0000000000037919 */ /* 0x000e620000002100 */
[----:B------:R-:W2:Y:S05]  /*0050*/  LDCU UR6, c[0x0][0x370] ;  /* 0x00006e00ff0677ac */ /* 0x000eaa0008000800 */
[----:B------:R-:W2:Y:S01]  /*0060*/  S2UR UR5, SR_CTAID.Y ;  /* 0x00000000000579c3 */ /* 0x000ea20000002600 */
[----:B------:R-:W3:Y:S07]  /*0070*/  LDCU UR8, c[0x0][0x380] ;  /* 0x00007000ff0877ac */ /* 0x000eee0008000800 */
[----:B------:R-:W0:Y:S01]  /*0080*/  LDC R5, c[0x0][0x364] ;  /* 0x0000d900ff057b82 */ /* 0x000e220000000800 */
[----:B--2---:R-:W-:-:S06]  /*0090*/  UIMAD UR4, UR5, UR6, UR4 ;  /* 0x00000006050472a4 */ /* 0x004fcc000f8e0204 */
[----:B0-----:R-:W-:-:S04]  /*00a0*/  IMAD R0, R5, UR4, R0 ;  /* 0x0000000405007c24 */ /* 0x001fc8000f8e0200 */
[----:B-1----:R-:W-:-:S05]  /*00b0*/  IMAD R0, R0, UR7, R3 ;  /* 0x0000000700007c24 */ /* 0x002fca000f8e0203 */
[----:B---3--:R-:W-:-:S13]  /*00c0*/  ISETP.GE.AND P0, PT, R0, UR8, PT ;  /* 0x0000000800007c0c */ /* 0x008fda000bf06270 */
[----:B------:R-:W-:Y:S05]  /*00d0*/  @P0 EXIT ;  /* 0x000000000000094d */ /* 0x000fea0003800000 */
[----:B------:R-:W0:Y:S01]  /*00e0*/  LDC.64 R2, c[0x0][0x388] ;  /* 0x0000e200ff027b82 */ /* 0x000e220000000a00 */
[----:B------:R-:W1:Y:S07]  /*00f0*/  LDCU.64 UR4, c[0x0][0x358] ;  /* 0x00006b00ff0477ac */ /* 0x000e6e0008000a00 */
[----:B------:R-:W2:Y:S01]  /*0100*/  LDC.64 R8, c[0x0][0x3a8] ;  /* 0x0000ea00ff087b82 */ /* 0x000ea20000000a00 */
[----:B0-----:R-:W-:-:S06]  /*0110*/  IMAD.WIDE R2, R0, 0x8, R2 ;  /* 0x0000000800027825 */ /* 0x001fcc00078e0202 */
[----:B-1----:R-:W3:Y:S01]  /*0120*/  LDG.E.64 R2, desc[UR4][R2.64] ;  /* 0x0000000402027981 */ /* 0x002ee2000c1e1b00 */
[----:B--2---:R-:W-:-:S06]  /*0130*/  IMAD.WIDE R8, R0, 0x8, R8 ;  /* 0x0000000800087825 */ /* 0x004fcc00078e0208 */
[----:B------:R-:W3:Y:S01]  /*0140*/  LDG.E.64 R8, desc[UR4][R8.64] ;  /* 0x0000000408087981 */ /* 0x000ee2000c1e1b00 */
[----:B------:R-:W-:Y:S01]  /*0150*/  UMOV UR6, 0xe2308c3a ;  /* 0xe2308c3a00067882 */ /* 0x000fe20000000000 */
[----:B------:R-:W-:Y:S01]  /*0160*/  UMOV UR7, 0x3e45798e ;  /* 0x3e45798e00077882 */ /* 0x000fe20000000000 */
[----:B------:R-:W-:Y:S01]  /*0170*/  IMAD.MOV.U32 R10, RZ, RZ, 0x1 ;  /* 0x00000001ff0a7424 */ /* 0x000fe200078e00ff */
[----:B------:R-:W-:Y:S01]  /*0180*/  BSSY.RECONVERGENT B0, `(.L_x_0) ;  /* 0x000001c000007945 */ /* 0x000fe20003800200 */
[----:B---3--:R-:W-:Y:S01]  /*0190*/  DADD R4, R2, -R8 ;  /* 0x0000000002047229 */ /* 0x008fe20000000808 */
[----:B------:R-:W0:Y:S07]  /*01a0*/  LDC.64 R8, c[0x0][0x3a0] ;  /* 0x0000e800ff087b82 */ /* 0x000e2e0000000a00 */
[----:B------:R-:W-:-:S06]  /*01b0*/  DSETP.GEU.AND P0, PT, R4, RZ, PT ;  /* 0x000000ff0400722a */ /* 0x000fcc0003f0e000 */
[----:B------:R-:W-:Y:S02]  /*01c0*/  FSEL R4, R4, RZ, P0 ;  /* 0x000000ff04047208 */ /* 0x000fe40000000000 */
[----:B------:R-:W-:-:S06]  /*01d0*/  FSEL R5, R5, RZ, P0 ;  /* 0x000000ff05057208 */ /* 0x000fcc0000000000 */
[----:B------:R-:W-:-:S06]  /*01e0*/  DFMA R6, R4, R4, UR6 ;  /* 0x0000000604067e2b */ /* 0x000fcc0008000004 */
[----:B------:R-:W1:Y:S02]  /*01f0*/  MUFU.RCP64H R11, R7 ;  /* 0x00000007000b7308 */ /* 0x000e640000001800 */
[----:B-1----:R-:W-:-:S08]  /*0200*/  DFMA R12, -R6, R10, 1 ;  /* 0x3ff00000060c742b */ /* 0x002fd0000000010a */
[----:B------:R-:W-:-:S08]  /*0210*/  DFMA R12, R12, R12, R12 ;  /* 0x0000000c0c0c722b */ /* 0x000fd0000000000c */
[----:B------:R-:W-:-:S08]  /*0220*/  DFMA R12, R10, R12, R10 ;  /* 0x0000000c0a0c722b */ /* 0x000fd0000000000a */
[----:B------:R-:W-:-:S08]  /*0230*/  DFMA R2, -R6, R12, 1 ;  /* 0x3ff000000602742b */ /* 0x000fd0000000010c */
[----:B------:R-:W-:-:S08]  /*0240*/  DFMA R2, R12, R2, R12 ;  /* 0x000000020c02722b */ /* 0x000fd0000000000c */
[----:B------:R-:W-:-:S08]  /*0250*/  DMUL R10, R4, R2 ;  /* 0x00000002040a7228 */ /* 0x000fd00000000000 */
[----:B------:R-:W-:Y:S01]  /*0260*/  DFMA R12, -R6, R10, R4 ;  /* 0x0000000a060c722b */ /* 0x000fe20000000104 */
[----:B0-----:R-:W-:-:S07]  /*0270*/  IMAD.WIDE R8, R0, 0x8, R8 ;  /* 0x0000000800087825 */ /* 0x001fce00078e0208 */
[----:B------:R-:W-:Y:S01]  /*0280*/  DFMA R2, R2, R12, R10 ;  /* 0x0000000c0202722b */ /* 0x000fe2000000000a */
[----:B------:R0:W-:Y:S01]  /*0290*/  STG.E.64 desc[UR4][R8.64], R4 ;  /* 0x0000000408007986 */ /* 0x0001e2000c101b04 */
[----:B------:R-:W-:-:S08]  /*02a0*/  FSETP.GEU.AND P1, PT, |R5|, 6.5827683646048100446e-37, PT ;  /* 0x036000000500780b */ /* 0x000fd00003f2e200 */
[----:B------:R-:W-:-:S05]  /*02b0*/  FFMA R10, RZ, R7, R3 ;  /* 0x00000007ff0a7223 */ /* 0x000fca0000000003 */
[----:B------:R-:W-:-:S13]  /*02c0*/  FSETP.GT.AND P0, PT, |R10|, 1.469367938527859385e-39, PT ;  /* 0x001000000a00780b */ /* 0x000fda0003f04200 */
[----:B0-----:R-:W-:Y:S05]  /*02d0*/  @P0 BRA P1, `(.L_x_1) ;  /* 0x0000000000180947 */ /* 0x001fea0000800000 */
[----:B------:R-:W-:Y:S01]  /*02e0*/  IMAD.MOV.U32 R9, RZ, RZ, R6 ;  /* 0x000000ffff097224 */ /* 0x000fe200078e0006 */
[----:B------:R-:W-:Y:S01]  /*02f0*/  MOV R10, 0x340 ;  /* 0x00000340000a7802 */ /* 0x000fe20000000f00 */
[----:B------:R-:W-:Y:S02]  /*0300*/  IMAD.MOV.U32 R14, RZ, RZ, R7 ;  /* 0x000000ffff0e7224 */ /* 0x000fe400078e0007 */
[----:B------:R-:W-:Y:S02]  /*0310*/  IMAD.MOV.U32 R6, RZ, RZ, R4 ;  /* 0x000000ffff067224 */ /* 0x000fe400078e0004 */
[----:B------:R-:W-:-:S07]  /*0320*/  IMAD.MOV.U32 R7, RZ, RZ, R5 ;  /* 0x000000ffff077224 */ /* 0x000fce00078e0005 */
[----:B------:R-:W-:Y:S05]  /*0330*/  CALL.REL.NOINC `($__internal_0_$__cuda_sm20_div_rn_f64_full) ;  /* 0x00000004001c7944 */ /* 0x000fea0003c00000 */
.L_x_1:
[----:B------:R-:W-:Y:S05]  /*0340*/  BSYNC.RECONVERGENT B0 ;  /* 0x0000000000007941 */ /* 0x000fea0003800200 */
.L_x_0:
[----:B------:R-:W0:Y:S01]  /*0350*/  LDC.64 R4, c[0x0][0x390] ;  /* 0x0000e400ff047b82 */ /* 0x000e220000000a00 */
[----:B------:R-:W1:Y:S07]  /*0360*/  LDCU UR6, c[0x0][0x384] ;  /* 0x00007080ff0677ac */ /* 0x000e6e0008000800 */
[----:B------:R-:W2:Y:S08]  /*0370*/  LDC.64 R8, c[0x0][0x3b0] ;  /* 0x0000ec00ff087b82 */ /* 0x000eb00000000a00 */
[----:B------:R-:W3:Y:S01]  /*0380*/  LDC.64 R10, c[0x0][0x398] ;  /* 0x0000e600ff0a7b82 */ /* 0x000ee20000000a00 */
[----:B0-----:R-:W-:-:S07]  /*0390*/  IMAD.WIDE R4, R0, 0x8, R4 ;  /* 0x0000000800047825 */ /* 0x001fce00078e0204 */
[----:B------:R-:W0:Y:S01]  /*03a0*/  LDC.64 R12, c[0x0][0x3b8] ;  /* 0x0000ee00ff0c7b82 */ /* 0x000e220000000a00 */
[----:B------:R-:W4:Y:S01]  /*03b0*/  LDG.E.64 R4, desc[UR4][R4.64] ;  /* 0x0000000404047981 */ /* 0x000f22000c1e1b00 */
[----:B--2---:R-:W-:-:S04]  /*03c0*/  IMAD.WIDE R8, R0, 0x8, R8 ;  /* 0x0000000800087825 */ /* 0x004fc800078e0208 */
[----:B---3--:R-:W-:Y:S01]  /*03d0*/  IMAD.WIDE R10, R0, 0x8, R10 ;  /* 0x00000008000a7825 */ /* 0x008fe200078e020a */
[----:B----4-:R-:W-:-:S07]  /*03e0*/  DMUL R6, R4, R2 ;  /* 0x0000000204067228 */ /* 0x010fce0000000000 */
[----:B------:R2:W-:Y:S04]  /*03f0*/  STG.E.64 desc[UR4][R8.64], R6 ;  /* 0x0000000608007986 */ /* 0x0005e8000c101b04 */
[----:B------:R-:W3:Y:S01]  /*0400*/  LDG.E.64 R10, desc[UR4][R10.64] ;  /* 0x000000040a0a7981 */ /* 0x000ee2000c1e1b00 */
[C---:B-1----:R-:W-:Y:S01]  /*0410*/  ISETP.GE.AND P0, PT, R0.reuse, UR6, PT ;  /* 0x0000000600007c0c */ /* 0x042fe2000bf06270 */
[----:B0-----:R-:W-:Y:S01]  /*0420*/  IMAD.WIDE R4, R0, 0x8, R12 ;  /* 0x0000000800047825 */ /* 0x001fe200078e020c */
[----:B---3--:R-:W-:-:S07]  /*0430*/  DMUL R2, R10, R2 ;  /* 0x000000020a027228 */ /* 0x008fce0000000000 */
[----:B------:R2:W-:Y:S04]  /*0440*/  STG.E.64 desc[UR4][R4.64], R2 ;  /* 0x0000000204007986 */ /* 0x0005e8000c101b04 */
[----:B------:R-:W-:Y:S05]  /*0450*/  @P0 EXIT ;  /* 0x000000000000094d */ /* 0x000fea0003800000 */
[----:B--2---:R-:W0:Y:S08]  /*0460*/  LDC.64 R2, c[0x0][0x3c0] ;  /* 0x0000f000ff027b82 */ /* 0x004e300000000a00 */
[----:B------:R-:W1:Y:S01]  /*0470*/  LDC.64 R8, c[0x0][0x3e0] ;  /* 0x0000f800ff087b82 */ /* 0x000e620000000a00 */
[----:B0-----:R-:W-:-:S06]  /*0480*/  IMAD.WIDE R2, R0, 0x8, R2 ;  /* 0x0000000800027825 */ /* 0x001fcc00078e0202 */
[----:B------:R-:W2:Y:S01]  /*0490*/  LDG.E.64 R2, desc[UR4][R2.64] ;  /* 0x0000000402027981 */ /* 0x000ea2000c1e1b00 */
[----:B-1----:R-:W-:-:S06]  /*04a0*/  IMAD.WIDE R8, R0, 0x8, R8 ;  /* 0x0000000800087825 */ /* 0x002fcc00078e0208 */
[----:B------:R-:W2:Y:S01]  /*04b0*/  LDG.E.64 R8, desc[UR4][R8.64] ;  /* 0x0000000408087981 */ /* 0x000ea2000c1e1b00 */
[----:B------:R-:W-:Y:S01]  /*04c0*/  UMOV UR6, 0xe2308c3a ;  /* 0xe2308c3a00067882 */ /* 0x000fe20000000000 */
[----:B------:R-:W-:Y:S01]  /*04d0*/  UMOV UR7, 0x3e45798e ;  /* 0x3e45798e00077882 */ /* 0x000fe20000000000 */
[----:B------:R-:W-:Y:S01]  /*04e0*/  IMAD.MOV.U32 R10, RZ, RZ, 0x1 ;  /* 0x00000001ff0a7424 */ /* 0x000fe200078e00ff */
[----:B------:R-:W-:Y:S01]  /*04f0*/  BSSY.RECONVERGENT B0, `(.L_x_2) ;  /* 0x000001c000007945 */ /* 0x000fe20003800200 */
[----:B--2---:R-:W-:Y:S01]  /*0500*/  DADD R4, R2, -R8 ;  /* 0x0000000002047229 */ /* 0x004fe20000000808 */
        /* <DEDUP_REMOVED lines=26> */
.L_x_3:
[----:B------:R-:W-:Y:S05]  /*06b0*/  BSYNC.RECONVERGENT B0 ;  /* 0x0000000000007941 */ /* 0x000fea0003800200 */
.L_x_2:
[----:B------:R-:W0:Y:S08]  /*06c0*/  LDC.64 R4, c[0x0][0x3c8] ;  /* 0x0000f200ff047b82 */ /* 0x000e300000000a00 */
[----:B------:R-:W1:Y:S08]  /*06d0*/  LDC.64 R8, c[0x0][0x3e8] ;  /* 0x0000fa00ff087b82 */ /* 0x000e700000000a00 */
[----:B------:R-:W2:Y:S01]  /*06e0*/  LDC.64 R10, c[0x0][0x3d0] ;  /* 0x0000f400ff0a7b82 */ /* 0x000ea20000000a00 */
[----:B0-----:R-:W-:-:S07]  /*06f0*/  IMAD.WIDE R4, R0, 0x8, R4 ;  /* 0x0000000800047825 */ /* 0x001fce00078e0204 */
[----:B------:R-:W0:Y:S01]  /*0700*/  LDC.64 R12, c[0x0][0x3f0] ;  /* 0x0000fc00ff0c7b82 */ /* 0x000e220000000a00 */
[----:B------:R-:W3:Y:S01]  /*0710*/  LDG.E.64 R4, desc[UR4][R4.64] ;  /* 0x0000000404047981 */ /* 0x000ee2000c1e1b00 */
[----:B-1----:R-:W-:-:S04]  /*0720*/  IMAD.WIDE R8, R0, 0x8, R8 ;  /* 0x0000000800087825 */ /* 0x002fc800078e0208 */
[----:B--2---:R-:W-:Y:S01]  /*0730*/  IMAD.WIDE R10, R0, 0x8, R10 ;  /* 0x00000008000a7825 */ /* 0x004fe200078e020a */
[----:B---3--:R-:W-:-:S07]  /*0740*/  DMUL R6, R4, R2 ;  /* 0x0000000204067228 */ /* 0x008fce0000000000 */
[----:B------:R-:W-:Y:S04]  /*0750*/  STG.E.64 desc[UR4][R8.64], R6 ;  /* 0x0000000608007986 */ /* 0x000fe8000c101b04 */
[----:B------:R-:W2:Y:S01]  /*0760*/  LDG.E.64 R10, desc[UR4][R10.64] ;  /* 0x000000040a0a7981 */ /* 0x000ea2000c1e1b00 */
[----:B0-----:R-:W-:Y:S01]  /*0770*/  IMAD.WIDE R12, R0, 0x8, R12 ;  /* 0x00000008000c7825 */ /* 0x001fe200078e020c */
[----:B--2---:R-:W-:-:S07]  /*0780*/  DMUL R2, R10, R2 ;  /* 0x000000020a027228 */ /* 0x004fce0000000000 */
[----:B------:R-:W-:Y:S01]  /*0790*/  STG.E.64 desc[UR4][R12.64], R2 ;  /* 0x000000020c007986 */ /* 0x000fe2000c101b04 */
[----:B------:R-:W-:Y:S05]  /*07a0*/  EXIT ;  /* 0x000000000000794d */ /* 0x000fea0003800000 */
        .weak           $__internal_0_$__cuda_sm20_div_rn_f64_full
        .type           $__internal_0_$__cuda_sm20_div_rn_f64_full,@function
        .size           $__internal_0_$__cuda_sm20_div_rn_f64_full,(.L_x_10 - $__internal_0_$__cuda_sm20_div_rn_f64_full)
$__internal_0_$__cuda_sm20_div_rn_f64_full:
[C---:B------:R-:W-:Y:S01]  /*07b0*/  FSETP.GEU.AND P0, PT, |R14|.reuse, 1.469367938527859385e-39, PT ;  /* 0x001000000e00780b */ /* 0x040fe20003f0e200 */
[----:B------:R-:W-:Y:S01]  /*07c0*/  IMAD.MOV.U32 R4, RZ, RZ, R9 ;  /* 0x000000ffff047224 */ /* 0x000fe200078e0009 */
[----:B------:R-:W-:Y:S01]  /*07d0*/  LOP3.LUT R2, R14, 0x800fffff, RZ, 0xc0, !PT ;  /* 0x800fffff0e027812 */ /* 0x000fe200078ec0ff */
[----:B------:R-:W-:Y:S01]  /*07e0*/  IMAD.MOV.U32 R5, RZ, RZ, R14 ;  /* 0x000000ffff057224 */ /* 0x000fe200078e000e */
[C---:B------:R-:W-:Y:S01]  /*07f0*/  FSETP.GEU.AND P2, PT, |R7|.reuse, 1.469367938527859385e-39, PT ;  /* 0x001000000700780b */ /* 0x040fe20003f4e200 */
[----:B------:R-:W-:Y:S01]  /*0800*/  IMAD.MOV.U32 R16, RZ, RZ, 0x1 ;  /* 0x00000001ff107424 */ /* 0x000fe200078e00ff */
[----:B------:R-:W-:Y:S01]  /*0810*/  LOP3.LUT R3, R2, 0x3ff00000, RZ, 0xfc, !PT ;  /* 0x3ff0000002037812 */ /* 0x000fe200078efcff */
[----:B------:R-:W-:Y:S01]  /*0820*/  BSSY.RECONVERGENT B1, `(.L_x_4) ;  /* 0x0000053000017945 */ /* 0x000fe20003800200 */
[----:B------:R-:W-:Y:S02]  /*0830*/  MOV R2, R9 ;  /* 0x0000000900027202 */ /* 0x000fe40000000f00 */
[----:B------:R-:W-:-:S02]  /*0840*/  LOP3.LUT R11, R7, 0x7ff00000, RZ, 0xc0, !PT ;  /* 0x7ff00000070b7812 */ /* 0x000fc400078ec0ff */
[----:B------:R-:W-:Y:S01]  /*0850*/  LOP3.LUT R14, R14, 0x7ff00000, RZ, 0xc0, !PT ;  /* 0x7ff000000e0e7812 */ /* 0x000fe200078ec0ff */
[----:B------:R-:W-:-:S03]  /*0860*/  @!P0 DMUL R2, R4, 8.98846567431157953865e+307 ;  /* 0x7fe0000004028828 */ /* 0x000fc60000000000 */
[----:B------:R-:W-:Y:S01]  /*0870*/  ISETP.GE.U32.AND P1, PT, R11, R14, PT ;  /* 0x0000000e0b00720c */ /* 0x000fe20003f26070 */
[----:B------:R-:W-:Y:S01]  /*0880*/  @!P2 IMAD.MOV.U32 R18, RZ, RZ, RZ ;  /* 0x000000ffff12a224 */ /* 0x000fe200078e00ff */
[----:B------:R-:W-:Y:S01]  /*0890*/  @!P2 LOP3.LUT R12, R5, 0x7ff00000, RZ, 0xc0, !PT ;  /* 0x7ff00000050ca812 */ /* 0x000fe200078ec0ff */
[----:B------:R-:W0:Y:S03]  /*08a0*/  MUFU.RCP64H R17, R3 ;  /* 0x0000000300117308 */ /* 0x000e260000001800 */
[----:B------:R-:W-:Y:S01]  /*08b0*/  @!P2 ISETP.GE.U32.AND P3, PT, R11, R12, PT ;  /* 0x0000000c0b00a20c */ /* 0x000fe20003f66070 */
[----:B------:R-:W-:-:S05]  /*08c0*/  IMAD.MOV.U32 R12, RZ, RZ, 0x1ca00000 ;  /* 0x1ca00000ff0c7424 */ /* 0x000fca00078e00ff */
[----:B------:R-:W-:-:S04]  /*08d0*/  @!P2 SEL R13, R12, 0x63400000, !P3 ;  /* 0x634000000c0da807 */ /* 0x000fc80005800000 */
[----:B------:R-:W-:Y:S01]  /*08e0*/  @!P2 LOP3.LUT R13, R13, 0x80000000, R7, 0xf8, !PT ;  /* 0x800000000d0da812 */ /* 0x000fe200078ef807 */
[----:B0-----:R-:W-:-:S03]  /*08f0*/  DFMA R8, R16, -R2, 1 ;  /* 0x3ff000001008742b */ /* 0x001fc60000000802 */
[----:B------:R-:W-:-:S05]  /*0900*/  @!P2 LOP3.LUT R19, R13, 0x100000, RZ, 0xfc, !PT ;  /* 0x001000000d13a812 */ /* 0x000fca00078efcff */
[----:B------:R-:W-:-:S08]  /*0910*/  DFMA R8, R8, R8, R8 ;  /* 0x000000080808722b */ /* 0x000fd00000000008 */
[----:B------:R-:W-:Y:S01]  /*0920*/  DFMA R16, R16, R8, R16 ;  /* 0x000000081010722b */ /* 0x000fe20000000010 */
[----:B------:R-:W-:Y:S01]  /*0930*/  SEL R9, R12, 0x63400000, !P1 ;  /* 0x634000000c097807 */ /* 0x000fe20004800000 */
[----:B------:R-:W-:-:S03]  /*0940*/  IMAD.MOV.U32 R8, RZ, RZ, R6 ;  /* 0x000000ffff087224 */ /* 0x000fc600078e0006 */
[----:B------:R-:W-:-:S03]  /*0950*/  LOP3.LUT R9, R9, 0x800fffff, R7, 0xf8, !PT ;  /* 0x800fffff09097812 */ /* 0x000fc600078ef807 */
[----:B------:R-:W-:-:S03]  /*0960*/  DFMA R20, R16, -R2, 1 ;  /* 0x3ff000001014742b */ /* 0x000fc60000000802 */
[----:B------:R-:W-:-:S05]  /*0970*/  @!P2 DFMA R8, R8, 2, -R18 ;  /* 0x400000000808a82b */ /* 0x000fca0000000812 */
[----:B------:R-:W-:Y:S01]  /*0980*/  DFMA R16, R16, R20, R16 ;  /* 0x000000141010722b */ /* 0x000fe20000000010 */
[----:B------:R-:W-:Y:S02]  /*0990*/  IMAD.MOV.U32 R21, RZ, RZ, R11 ;  /* 0x000000ffff157224 */ /* 0x000fe400078e000b */
[----:B------:R-:W-:Y:S01]  /*09a0*/  IMAD.MOV.U32 R20, RZ, RZ, R14 ;  /* 0x000000ffff147224 */ /* 0x000fe200078e000e */
[----:B------:R-:W-:Y:S02]  /*09b0*/  @!P0 LOP3.LUT R20, R3, 0x7ff00000, RZ, 0xc0, !PT ;  /* 0x7ff0000003148812 */ /* 0x000fe400078ec0ff */
[----:B------:R-:W-:Y:S02]  /*09c0*/  @!P2 LOP3.LUT R21, R9, 0x7ff00000, RZ, 0xc0, !PT ;  /* 0x7ff000000915a812 */ /* 0x000fe400078ec0ff */
[----:B------:R-:W-:Y:S01]  /*09d0*/  DMUL R18, R16, R8 ;  /* 0x0000000810127228 */ /* 0x000fe20000000000 */
[----:B------:R-:W-:Y:S02]  /*09e0*/  VIADD R22, R20, 0xffffffff ;  /* 0xffffffff14167836 */ /* 0x000fe40000000000 */
[----:B------:R-:W-:-:S05]  /*09f0*/  VIADD R13, R21, 0xffffffff ;  /* 0xffffffff150d7836 */ /* 0x000fca0000000000 */
[----:B------:R-:W-:Y:S01]  /*0a00*/  DFMA R14, R18, -R2, R8 ;  /* 0x80000002120e722b */ /* 0x000fe20000000008 */
[----:B------:R-:W-:-:S04]  /*0a10*/  ISETP.GT.U32.AND P0, PT, R13, 0x7feffffe, PT ;  /* 0x7feffffe0d00780c */ /* 0x000fc80003f04070 */
[----:B------:R-:W-:-:S03]  /*0a20*/  ISETP.GT.U32.OR P0, PT, R22, 0x7feffffe, P0 ;  /* 0x7feffffe1600780c */ /* 0x000fc60000704470 */
[----:B------:R-:W-:-:S10]  /*0a30*/  DFMA R14, R16, R14, R18 ;  /* 0x0000000e100e722b */ /* 0x000fd40000000012 */
[----:B------:R-:W-:Y:S05]  /*0a40*/  @P0 BRA `(.L_x_5) ;  /* 0x00000000006c0947 */ /* 0x000fea0003800000 */
[----:B------:R-:W-:-:S04]  /*0a50*/  LOP3.LUT R16, R5, 0x7ff00000, RZ, 0xc0, !PT ;  /* 0x7ff0000005107812 */ /* 0x000fc800078ec0ff */
[CC--:B------:R-:W-:Y:S02]  /*0a60*/  VIADDMNMX R6, R11.reuse, -R16.reuse, 0xb9600000, !PT ;  /* 0xb96000000b067446 */ /* 0x0c0fe40007800910 */
[----:B------:R-:W-:Y:S02]  /*0a70*/  ISETP.GE.U32.AND P0, PT, R11, R16, PT ;  /* 0x000000100b00720c */ /* 0x000fe40003f06070 */
[----:B------:R-:W-:Y:S02]  /*0a80*/  VIMNMX R6, PT, PT, R6, 0x46a00000, PT ;  /* 0x46a0000006067848 */ /* 0x000fe40003fe0100 */
[----:B------:R-:W-:-:S04]  /*0a90*/  SEL R11, R12, 0x63400000, !P0 ;  /* 0x634000000c0b7807 */ /* 0x000fc80004000000 */
[----:B------:R-:W-:Y:S01]  /*0aa0*/  IADD3 R11, PT, PT, -R11, R6, RZ ;  /* 0x000000060b0b7210 */ /* 0x000fe20007ffe1ff */
[----:B------:R-:W-:-:S04]  /*0ab0*/  IMAD.MOV.U32 R6, RZ, RZ, RZ ;  /* 0x000000ffff067224 */ /* 0x000fc800078e00ff */
[----:B------:R-:W-:-:S06]  /*0ac0*/  VIADD R7, R11, 0x7fe00000 ;  /* 0x7fe000000b077836 */ /* 0x000fcc0000000000 */
[----:B------:R-:W-:-:S10]  /*0ad0*/  DMUL R12, R14, R6 ;  /* 0x000000060e0c7228 */ /* 0x000fd40000000000 */
[----:B------:R-:W-:-:S13]  /*0ae0*/  FSETP.GTU.AND P0, PT, |R13|, 1.469367938527859385e-39, PT ;  /* 0x001000000d00780b */ /* 0x000fda0003f0c200 */
[----:B------:R-:W-:Y:S05]  /*0af0*/  @P0 BRA `(.L_x_6) ;  /* 0x0000000000940947 */ /* 0x000fea0003800000 */
[----:B------:R-:W-:Y:S01]  /*0b00*/  DFMA R2, R14, -R2, R8 ;  /* 0x800000020e02722b */ /* 0x000fe20000000008 */
[----:B------:R-:W-:-:S09]  /*0b10*/  IMAD.MOV.U32 R6, RZ, RZ, RZ ;  /* 0x000000ffff067224 */ /* 0x000fd200078e00ff */
[C---:B------:R-:W-:Y:S02]  /*0b20*/  FSETP.NEU.AND P0, PT, R3.reuse, RZ, PT ;  /* 0x000000ff0300720b */ /* 0x040fe40003f0d000 */
[----:B------:R-:W-:-:S04]  /*0b30*/  LOP3.LUT R5, R3, 0x80000000, R5, 0x48, !PT ;  /* 0x8000000003057812 */ /* 0x000fc800078e4805 */
[----:B------:R-:W-:-:S07]  /*0b40*/  LOP3.LUT R7, R5, R7, RZ, 0xfc, !PT ;  /* 0x0000000705077212 */ /* 0x000fce00078efcff */
[----:B------:R-:W-:Y:S05]  /*0b50*/  @!P0 BRA `(.L_x_6) ;  /* 0x00000000007c8947 */ /* 0x000fea0003800000 */
[----:B------:R-:W-:Y:S01]  /*0b60*/  IMAD.MOV R3, RZ, RZ, -R11 ;  /* 0x000000ffff037224 */ /* 0x000fe200078e0a0b */
[----:B------:R-:W-:Y:S01]  /*0b70*/  DMUL.RP R6, R14, R6 ;  /* 0x000000060e067228 */ /* 0x000fe20000008000 */
[----:B------:R-:W-:-:S06]  /*0b80*/  IMAD.MOV.U32 R2, RZ, RZ, RZ ;  /* 0x000000ffff027224 */ /* 0x000fcc00078e00ff */
[----:B------:R-:W-:-:S03]  /*0b90*/  DFMA R2, R12, -R2, R14 ;  /* 0x800000020c02722b */ /* 0x000fc6000000000e */
[----:B------:R-:W-:-:S03]  /*0ba0*/  LOP3.LUT R5, R7, R5, RZ, 0x3c, !PT ;  /* 0x0000000507057212 */ /* 0x000fc600078e3cff */
[----:B------:R-:W-:-:S04]  /*0bb0*/  IADD3 R2, PT, PT, -R11, -0x43300000, RZ ;  /* 0xbcd000000b027810 */ /* 0x000fc80007ffe1ff */
[----:B------:R-:W-:-:S04]  /*0bc0*/  FSETP.NEU.AND P0, PT, |R3|, R2, PT ;  /* 0x000000020300720b */ /* 0x000fc80003f0d200 */
[----:B------:R-:W-:Y:S02]  /*0bd0*/  FSEL R12, R6, R12, !P0 ;  /* 0x0000000c060c7208 */ /* 0x000fe40004000000 */
[----:B------:R-:W-:Y:S01]  /*0be0*/  FSEL R13, R5, R13, !P0 ;  /* 0x0000000d050d7208 */ /* 0x000fe20004000000 */
[----:B------:R-:W-:Y:S06]  /*0bf0*/  BRA `(.L_x_6) ;  /* 0x0000000000547947 */ /* 0x000fec0003800000 */
.L_x_5:
[----:B------:R-:W-:-:S14]  /*0c00*/  DSETP.NAN.AND P0, PT, R6, R6, PT ;  /* 0x000000060600722a */ /* 0x000fdc0003f08000 */
[----:B------:R-:W-:Y:S05]  /*0c10*/  @P0 BRA `(.L_x_7) ;  /* 0x0000000000440947 */ /* 0x000fea0003800000 */
[----:B------:R-:W-:-:S14]  /*0c20*/  DSETP.NAN.AND P0, PT, R4, R4, PT ;  /* 0x000000040400722a */ /* 0x000fdc0003f08000 */
[----:B------:R-:W-:Y:S05]  /*0c30*/  @P0 BRA `(.L_x_8) ;  /* 0x0000000000300947 */ /* 0x000fea0003800000 */
[----:B------:R-:W-:Y:S01]  /*0c40*/  ISETP.NE.AND P0, PT, R21, R20, PT ;  /* 0x000000141500720c */ /* 0x000fe20003f05270 */
[----:B------:R-:W-:Y:S02]  /*0c50*/  IMAD.MOV.U32 R12, RZ, RZ, 0x0 ;  /* 0x00000000ff0c7424 */ /* 0x000fe400078e00ff */
[----:B------:R-:W-:-:S10]  /*0c60*/  IMAD.MOV.U32 R13, RZ, RZ, -0x80000 ;  /* 0xfff80000ff0d7424 */ /* 0x000fd400078e00ff */
[----:B------:R-:W-:Y:S05]  /*0c70*/  @!P0 BRA `(.L_x_6) ;  /* 0x0000000000348947 */ /* 0x000fea0003800000 */
[----:B------:R-:W-:Y:S02]  /*0c80*/  ISETP.NE.AND P0, PT, R21, 0x7ff00000, PT ;  /* 0x7ff000001500780c */ /* 0x000fe40003f05270 */
[----:B------:R-:W-:Y:S02]  /*0c90*/  LOP3.LUT R13, R7, 0x80000000, R5, 0x48, !PT ;  /* 0x80000000070d7812 */ /* 0x000fe400078e4805 */
[----:B------:R-:W-:-:S13]  /*0ca0*/  ISETP.EQ.OR P0, PT, R20, RZ, !P0 ;  /* 0x000000ff1400720c */ /* 0x000fda0004702670 */
[----:B------:R-:W-:Y:S01]  /*0cb0*/  @P0 LOP3.LUT R2, R13, 0x7ff00000, RZ, 0xfc, !PT ;  /* 0x7ff000000d020812 */ /* 0x000fe200078efcff */
[----:B------:R-:W-:Y:S01]  /*0cc0*/  @!P0 IMAD.MOV.U32 R12, RZ, RZ, RZ ;  /* 0x000000ffff0c8224 */ /* 0x000fe200078e00ff */
[----:B------:R-:W-:-:S03]  /*0cd0*/  @P0 MOV R12, RZ ;  /* 0x000000ff000c0202 */ /* 0x000fc60000000f00 */
[----:B------:R-:W-:Y:S01]  /*0ce0*/  @P0 IMAD.MOV.U32 R13, RZ, RZ, R2 ;  /* 0x000000ffff0d0224 */ /* 0x000fe200078e0002 */
[----:B------:R-:W-:Y:S06]  /*0cf0*/  BRA `(.L_x_6) ;  /* 0x0000000000147947 */ /* 0x000fec0003800000 */
.L_x_8:
[----:B------:R-:W-:Y:S01]  /*0d00*/  LOP3.LUT R13, R5, 0x80000, RZ, 0xfc, !PT ;  /* 0x00080000050d7812 */ /* 0x000fe200078efcff */
[----:B------:R-:W-:Y:S01]  /*0d10*/  IMAD.MOV.U32 R12, RZ, RZ, R4 ;  /* 0x000000ffff0c7224 */ /* 0x000fe200078e0004 */
[----:B------:R-:W-:Y:S06]  /*0d20*/  BRA `(.L_x_6) ;  /* 0x0000000000087947 */ /* 0x000fec0003800000 */
.L_x_7:
[----:B------:R-:W-:Y:S01]  /*0d30*/  LOP3.LUT R13, R7, 0x80000, RZ, 0xfc, !PT ;  /* 0x00080000070d7812 */ /* 0x000fe200078efcff */
[----:B------:R-:W-:-:S07]  /*0d40*/  IMAD.MOV.U32 R12, RZ, RZ, R6 ;  /* 0x000000ffff0c7224 */ /* 0x000fce00078e0006 */
.L_x_6:
[----:B------:R-:W-:Y:S05]  /*0d50*/  BSYNC.RECONVERGENT B1 ;  /* 0x0000000000017941 */ /* 0x000fea0003800200 */
.L_x_4:
[----:B------:R-:W-:Y:S02]  /*0d60*/  IMAD.MOV.U32 R11, RZ, RZ, 0x0 ;  /* 0x00000000ff0b7424 */ /* 0x000fe400078e00ff */
[----:B------:R-:W-:Y:S02]  /*0d70*/  IMAD.MOV.U32 R2, RZ, RZ, R12 ;  /* 0x000000ffff027224 */ /* 0x000fe400078e000c */
[----:B------:R-:W-:Y:S01]  /*0d80*/  IMAD.MOV.U32 R3, RZ, RZ, R13 ;  /* 0x000000ffff037224 */ /* 0x000fe200078e000d */
[----:B------:R-:W-:Y:S06]  /*0d90*/  RET.REL.NODEC R10 `(_Z41update_centroids_of_velocities_and_heightiiPdS_S_S_S_S_S_S_S_S_S_S_S_S_) ;  /* 0xfffffff00a987950 */ /* 0x000fec0003c3ffff */
.L_x_9:
[----:B------:R-:W-:-:S00]  /*0da0*/  BRA `(.L_x_9) ;  /* 0xfffffffc00fc7947 */ /* 0x000fc0000383ffff */
[----:B------:R-:W-:-:S00]  /*0db0*/  NOP ;  /* 0x0000000000007918 */ /* 0x000fc00000000000 */
        /* <DEDUP_REMOVED lines=12> */
.L_x_10:


//--------------------- .nv.shared.reserved.0     --------------------------
	.section	.nv.shared.reserved.0,"aw",@nobits
	.weak		__nv_reservedSMEM_offset_0_alias
	.size		__nv_reservedSMEM_offset_0_alias, 0, 64
	.other		__nv_reservedSMEM_offset_0_alias,@"STO_CUDA_RESERVED_SHARED STV_DEFAULT"
__nv_reservedSMEM_offset_0_alias:
	.zero		0
	.zero		64


//--------------------- .nv.constant0._Z41update_centroids_of_velocities_and_heightiiPdS_S_S_S_S_S_S_S_S_S_S_S_S_ --------------------------
	.section	.nv.constant0._Z41update_centroids_of_velocities_and_heightiiPdS_S_S_S_S_S_S_S_S_S_S_S_S_,"a",@progbits
	.sectionflags	@""
	.align	4
.nv.constant0._Z41update_centroids_of_velocities_and_heightiiPdS_S_S_S_S_S_S_S_S_S_S_S_S_:
	.zero		1016


//--------------------- SYMBOLS --------------------------

	.type		.nv.reservedSmem.offset0,@object
	.size		.nv.reservedSmem.offset0,0x4
